//
// Generated by NVIDIA NVVM Compiler
//
// Compiler Build ID: CL-36424714
// Cuda compilation tools, release 13.0, V13.0.88
// Based on NVVM 20.0.0
//

.version 9.0
.target sm_100
.address_size 64

	// .globl	_Z9transposePii

.visible .entry _Z9transposePii(
	.param .u64 .ptr .align 1 _Z9transposePii_param_0,
	.param .u32 _Z9transposePii_param_1
)
{
	.reg .pred 	%p<2>;
	.reg .b32 	%r<13>;
	.reg .b64 	%rd<7>;

	ld.param.u64 	%rd1, [_Z9transposePii_param_0];
	ld.param.u32 	%r2, [_Z9transposePii_param_1];
	mov.u32 	%r3, %ntid.x;
	mov.u32 	%r4, %ctaid.x;
	mov.u32 	%r5, %tid.x;
	mad.lo.s32 	%r1, %r3, %r4, %r5;
	shr.u32 	%r6, %r2, 31;
	add.s32 	%r7, %r2, %r6;
	shr.s32 	%r8, %r7, 1;
	setp.gt.s32 	%p1, %r1, %r8;
	@%p1 bra 	$L__BB0_2;
	cvta.to.global.u64 	%rd2, %rd1;
	mul.wide.s32 	%rd3, %r1, 4;
	add.s64 	%rd4, %rd2, %rd3;
	ld.global.u32 	%r9, [%rd4];
	not.b32 	%r10, %r1;
	add.s32 	%r11, %r2, %r10;
	mul.wide.s32 	%rd5, %r11, 4;
	add.s64 	%rd6, %rd2, %rd5;
	ld.global.u32 	%r12, [%rd6];
	st.global.u32 	[%rd4], %r12;
	st.global.u32 	[%rd6], %r9;
$L__BB0_2:
	ret;

}


// ===== COMPILED SASS (sm_100) =====

	.target	sm_100

	.elftype	@"ET_EXEC"


//--------------------- .note.nv.tkinfo           --------------------------
	.section	.note.nv.tkinfo,"",@"SHT_NOTE"
	.sectionflags	@"SHF_NOTE_NV_TKINFO"
	.tkinfo
        /*0018*/ 	.word	0x00000002
        /*0030*/ 	.string	""
        /*0030*/ 	.string	"ptxas"
        /*0030*/ 	.string	"Cuda compilation tools, release 13.0, V13.0.88"
        /*0030*/ 	.string	"Build cuda_13.0.r13.0/compiler.36424714_0"
        /*0030*/ 	.string	"-arch sm_100 -m 64 "



//--------------------- .note.nv.cuinfo           --------------------------
	.section	.note.nv.cuinfo,"",@"SHT_NOTE"
	.sectionflags	@"SHF_NOTE_NV_CUINFO"
        /*0018*/ 	.short	0x0002
        /*001a*/ 	.short	0x0064
        /*001c*/ 	.short	0x0082
	.zero		2


//--------------------- .nv.info                  --------------------------
	.section	.nv.info,"",@"SHT_CUDA_INFO"
	.align	4


	//----- nvinfo : EIATTR_REGCOUNT
	.align		4
        /*0000*/ 	.byte	0x04, 0x2f
        /*0002*/ 	.short	(.L_1 - .L_0)
	.align		4
.L_0:
        /*0004*/ 	.word	index@(_Z9transposePii)
        /*0008*/ 	.word	0x0000000c


	//----- nvinfo : EIATTR_FRAME_SIZE
	.align		4
.L_1:
        /*000c*/ 	.byte	0x04, 0x11
        /*000e*/ 	.short	(.L_3 - .L_2)
	.align		4
.L_2:
        /*0010*/ 	.word	index@(_Z9transposePii)
        /*0014*/ 	.word	0x00000000


	//----- nvinfo : EIATTR_MIN_STACK_SIZE
	.align		4
.L_3:
        /*0018*/ 	.byte	0x04, 0x12
        /*001a*/ 	.short	(.L_5 - .L_4)
	.align		4
.L_4:
        /*001c*/ 	.word	index@(_Z9transposePii)
        /*0020*/ 	.word	0x00000000
.L_5:


//--------------------- .nv.compat                --------------------------
	.section	.nv.compat,"",@"SHT_CUDA_COMPAT_INFO"
	.align	4
        /*0000*/ 	.byte	0x02, 0x09, 0x00, 0x00, 0x02, 0x02, 0x01, 0x00, 0x02, 0x05, 0x05, 0x00, 0x03, 0x07, 0x01, 0x01
        /*0010*/ 	.byte	0x02, 0x03, 0x00, 0x00, 0x02, 0x06, 0x01, 0x00, 0x04, 0x0b, 0x08, 0x00, 0x09, 0x00, 0x00, 0x00
        /*0020*/ 	.byte	0x00, 0x00, 0x00, 0x00


//--------------------- .nv.info._Z9transposePii  --------------------------
	.section	.nv.info._Z9transposePii,"",@"SHT_CUDA_INFO"
	.sectionflags	@""
	.align	4


	//----- nvinfo : EIATTR_CUDA_API_VERSION
	.align		4
        /*0000*/ 	.byte	0x04, 0x37
        /*0002*/ 	.short	(.L_7 - .L_6)
.L_6:
        /*0004*/ 	.word	0x00000082


	//----- nvinfo : EIATTR_KPARAM_INFO
	.align		4
.L_7:
        /*0008*/ 	.byte	0x04, 0x17
        /*000a*/ 	.short	(.L_9 - .L_8)
.L_8:
        /*000c*/ 	.word	0x00000000
        /*0010*/ 	.short	0x0001
        /*0012*/ 	.short	0x0008
        /*0014*/ 	.byte	0x00, 0xf0, 0x11, 0x00


	//----- nvinfo : EIATTR_KPARAM_INFO
	.align		4
.L_9:
        /*0018*/ 	.byte	0x04, 0x17
        /*001a*/ 	.short	(.L_11 - .L_10)
.L_10:
        /*001c*/ 	.word	0x00000000
        /*0020*/ 	.short	0x0000
        /*0022*/ 	.short	0x0000
        /*0024*/ 	.byte	0x00, 0xf5, 0x21, 0x00


	//----- nvinfo : EIATTR_SPARSE_MMA_MASK
	.align		4
.L_11:
        /*0028*/ 	.byte	0x03, 0x50
        /*002a*/ 	.short	0x0000


	//----- nvinfo : EIATTR_MAXREG_COUNT
	.align		4
        /*002c*/ 	.byte	0x03, 0x1b
        /*002e*/ 	.short	0x00ff


	//----- nvinfo : EIATTR_MERCURY_ISA_VERSION
	.align		4
        /*0030*/ 	.byte	0x03, 0x5f
        /*0032*/ 	.short	0x0101


	//----- nvinfo : EIATTR_VRC_CTA_INIT_COUNT
	.align		4
        /*0034*/ 	.byte	0x02, 0x4a
	.zero		1
	.zero		1


	//----- nvinfo : EIATTR_EXIT_INSTR_OFFSETS
	.align		4
        /*0038*/ 	.byte	0x04, 0x1c
        /*003a*/ 	.short	(.L_13 - .L_12)


	//   ....[0]....
.L_12:
        /*003c*/ 	.word	0x00000090


	//   ....[1]....
        /*0040*/ 	.word	0x00000140


	//----- nvinfo : EIATTR_CBANK_PARAM_SIZE
	.align		4
.L_13:
        /*0044*/ 	.byte	0x03, 0x19
        /*0046*/ 	.short	0x000c


	//----- nvinfo : EIATTR_PARAM_CBANK
	.align		4
        /*0048*/ 	.byte	0x04, 0x0a
        /*004a*/ 	.short	(.L_15 - .L_14)
	.align		4
.L_14:
        /*004c*/ 	.word	index@(.nv.constant0._Z9transposePii)
        /*0050*/ 	.short	0x0380
        /*0052*/ 	.short	0x000c


	//----- nvinfo : EIATTR_SW_WAR
	.align		4
.L_15:
        /*0054*/ 	.byte	0x04, 0x36
        /*0056*/ 	.short	(.L_17 - .L_16)
.L_16:
        /*0058*/ 	.word	0x00000008
.L_17:


//--------------------- .nv.callgraph             --------------------------
	.section	.nv.callgraph,"",@"SHT_CUDA_CALLGRAPH"
	.align	4
	.sectionentsize	8
	.align		4
        /*0000*/ 	.word	0x00000000
	.align		4
        /*0004*/ 	.word	0xffffffff
	.align		4
        /*0008*/ 	.word	0x00000000
	.align		4
        /*000c*/ 	.word	0xfffffffe
	.align		4
        /*0010*/ 	.word	0x00000000
	.align		4
        /*0014*/ 	.word	0xfffffffd
	.align		4
        /*0018*/ 	.word	0x00000000
	.align		4
        /*001c*/ 	.word	0xfffffffc


//--------------------- .text._Z9transposePii     --------------------------
	.section	.text._Z9transposePii,"ax",@progbits
	.align	128
        .global         _Z9transposePii
        .type           _Z9transposePii,@function
        .size           _Z9transposePii,(.L_x_1 - _Z9transposePii)
        .other          _Z9transposePii,@"STO_CUDA_ENTRY STV_DEFAULT"
_Z9transposePii:
.text._Z9transposePii:
[----:B------:R-:W-:Y:S01]  /*0000*/  LDC R1, c[0x0][0x37c] ;  /* 0x0000df00ff017b82 */ /* 0x000fe20000000800 */
[----:B------:R-:W0:Y:S01]  /*0010*/  S2R R7, SR_CTAID.X ;  /* 0x0000000000077919 */ /* 0x000e220000002500 */
[----:B------:R-:W1:Y:S01]  /*0020*/  LDCU UR6, c[0x0][0x388] ;  /* 0x00007100ff0677ac */ /* 0x000e620008000800 */
[----:B------:R-:W0:Y:S01]  /*0030*/  S2R R0, SR_TID.X ;  /* 0x0000000000007919 */ /* 0x000e220000002100 */
[----:B------:R-:W0:Y:S01]  /*0040*/  LDCU UR5, c[0x0][0x360] ;  /* 0x00006c00ff0577ac */ /* 0x000e220008000800 */
[----:B-1----:R-:W-:-:S04]  /*0050*/  ULEA.HI UR4, UR6, UR6, URZ, 0x1 ;  /* 0x0000000606047291 */ /* 0x002fc8000f8f08ff */
[----:B------:R-:W-:Y:S01]  /*0060*/  USHF.R.S32.HI UR4, URZ, 0x1, UR4 ;  /* 0x00000001ff047899 */ /* 0x000fe20008011404 */
[----:B0-----:R-:W-:-:S05]  /*0070*/  IMAD R7, R7, UR5, R0 ;  /* 0x0000000507077c24 */ /* 0x001fca000f8e0200 */
[----:B------:R-:W-:-:S13]  /*0080*/  ISETP.GT.AND P0, PT, R7, UR4, PT ;  /* 0x0000000407007c0c */ /* 0x000fda000bf04270 */
[----:B------:R-:W-:Y:S05]  /*0090*/  @P0 EXIT ;  /* 0x000000000000094d */ /* 0x000fea0003800000 */
[----:B------:R-:W0:Y:S01]  /*00a0*/  LDC.64 R2, c[0x0][0x380] ;  /* 0x0000e000ff027b82 */ /* 0x000e220000000a00 */
[----:B------:R-:W1:Y:S01]  /*00b0*/  LDCU.64 UR4, c[0x0][0x358] ;  /* 0x00006b00ff0477ac */ /* 0x000e620008000a00 */
[----:B------:R-:W-:-:S04]  /*00c0*/  LOP3.LUT R0, RZ, R7, RZ, 0x33, !PT ;  /* 0x00000007ff007212 */ /* 0x000fc800078e33ff */
[----:B------:R-:W-:-:S05]  /*00d0*/  IADD3 R5, PT, PT, R0, UR6, RZ ;  /* 0x0000000600057c10 */ /* 0x000fca000fffe0ff */
[----:B0-----:R-:W-:-:S04]  /*00e0*/  IMAD.WIDE R4, R5, 0x4, R2 ;  /* 0x0000000405047825 */ /* 0x001fc800078e0202 */
[----:B------:R-:W-:Y:S01]  /*00f0*/  IMAD.WIDE R2, R7, 0x4, R2 ;  /* 0x0000000407027825 */ /* 0x000fe200078e0202 */
[----:B-1----:R-:W2:Y:S04]  /*0100*/  LDG.E R9, desc[UR4][R4.64] ;  /* 0x0000000404097981 */ /* 0x002ea8000c1e1900 */
[----:B------:R-:W3:Y:S04]  /*0110*/  LDG.E R7, desc[UR4][R2.64] ;  /* 0x0000000402077981 */ /* 0x000ee8000c1e1900 */
[----:B--2---:R-:W-:Y:S04]  /*0120*/  STG.E desc[UR4][R2.64], R9 ;  /* 0x0000000902007986 */ /* 0x004fe8000c101904 */
[----:B---3--:R-:W-:Y:S01]  /*0130*/  STG.E desc[UR4][R4.64], R7 ;  /* 0x0000000704007986 */ /* 0x008fe2000c101904 */
[----:B------:R-:W-:Y:S05]  /*0140*/  EXIT ;  /* 0x000000000000794d */ /* 0x000fea0003800000 */
.L_x_0:
[----:B------:R-:W-:-:S00]  /*0150*/  BRA `(.L_x_0) ;  /* 0xfffffffc00fc7947 */ /* 0x000fc0000383ffff */
[----:B------:R-:W-:-:S00]  /*0160*/  NOP ;  /* 0x0000000000007918 */ /* 0x000fc00000000000 */
        /* <DEDUP_REMOVED lines=9> */
.L_x_1:


//--------------------- .nv.shared.reserved.0     --------------------------
	.section	.nv.shared.reserved.0,"aw",@nobits
	.weak		__nv_reservedSMEM_offset_0_alias
	.size		__nv_reservedSMEM_offset_0_alias, 0, 64
	.other		__nv_reservedSMEM_offset_0_alias,@"STO_CUDA_RESERVED_SHARED STV_DEFAULT"
__nv_reservedSMEM_offset_0_alias:
	.zero		0
	.zero		64


//--------------------- .nv.constant0._Z9transposePii --------------------------
	.section	.nv.constant0._Z9transposePii,"a",@progbits
	.sectionflags	@""
	.align	4
.nv.constant0._Z9transposePii:
	.zero		908


//--------------------- SYMBOLS --------------------------

	.type		.nv.reservedSmem.offset0,@object
	.size		.nv.reservedSmem.offset0,0x4
